//
// Generated by NVIDIA NVVM Compiler
//
// Compiler Build ID: CL-36424714
// Cuda compilation tools, release 13.0, V13.0.88
// Based on NVVM 20.0.0
//

.version 9.0
.target sm_100
.address_size 64

	// .globl	_Z8findSignPiS_i

.visible .entry _Z8findSignPiS_i(
	.param .u64 .ptr .align 1 _Z8findSignPiS_i_param_0,
	.param .u64 .ptr .align 1 _Z8findSignPiS_i_param_1,
	.param .u32 _Z8findSignPiS_i_param_2
)
{
	.reg .b32 	%r<40>;
	.reg .b64 	%rd<16>;

	ld.param.u64 	%rd1, [_Z8findSignPiS_i_param_0];
	ld.param.u64 	%rd2, [_Z8findSignPiS_i_param_1];
	ld.param.u32 	%r1, [_Z8findSignPiS_i_param_2];
	cvta.to.global.u64 	%rd3, %rd2;
	cvta.to.global.u64 	%rd4, %rd1;
	mov.u32 	%r2, %ctaid.x;
	mov.u32 	%r3, %ntid.x;
	mov.u32 	%r4, %tid.x;
	mad.lo.s32 	%r5, %r2, %r3, %r4;
	div.s32 	%r6, %r5, %r1;
	mul.lo.s32 	%r7, %r6, %r1;
	sub.s32 	%r8, %r5, %r7;
	add.s32 	%r9, %r8, -1;
	rem.s32 	%r10, %r9, %r1;
	add.s32 	%r11, %r10, %r1;
	rem.s32 	%r12, %r11, %r1;
	add.s32 	%r13, %r8, 1;
	rem.s32 	%r14, %r13, %r1;
	add.s32 	%r15, %r14, %r1;
	rem.s32 	%r16, %r15, %r1;
	add.s32 	%r17, %r6, -1;
	rem.s32 	%r18, %r17, %r1;
	add.s32 	%r19, %r18, %r1;
	rem.s32 	%r20, %r19, %r1;
	add.s32 	%r21, %r6, 1;
	rem.s32 	%r22, %r21, %r1;
	add.s32 	%r23, %r22, %r1;
	rem.s32 	%r24, %r23, %r1;
	mul.wide.s32 	%rd5, %r5, 4;
	add.s64 	%rd6, %rd4, %rd5;
	ld.global.u32 	%r25, [%rd6];
	mad.lo.s32 	%r26, %r20, %r1, %r8;
	mul.wide.s32 	%rd7, %r26, 4;
	add.s64 	%rd8, %rd4, %rd7;
	ld.global.u32 	%r27, [%rd8];
	add.s32 	%r28, %r27, %r25;
	mad.lo.s32 	%r29, %r24, %r1, %r8;
	mul.wide.s32 	%rd9, %r29, 4;
	add.s64 	%rd10, %rd4, %rd9;
	ld.global.u32 	%r30, [%rd10];
	add.s32 	%r31, %r28, %r30;
	add.s32 	%r32, %r12, %r7;
	mul.wide.s32 	%rd11, %r32, 4;
	add.s64 	%rd12, %rd4, %rd11;
	ld.global.u32 	%r33, [%rd12];
	add.s32 	%r34, %r31, %r33;
	add.s32 	%r35, %r16, %r7;
	mul.wide.s32 	%rd13, %r35, 4;
	add.s64 	%rd14, %rd4, %rd13;
	ld.global.u32 	%r36, [%rd14];
	add.s32 	%r37, %r34, %r36;
	abs.s32 	%r38, %r37;
	div.s32 	%r39, %r37, %r38;
	add.s64 	%rd15, %rd3, %rd5;
	st.global.u32 	[%rd15], %r39;
	ret;

}


// ===== COMPILED SASS (sm_100) =====

	.target	sm_100

	.elftype	@"ET_EXEC"


//--------------------- .note.nv.tkinfo           --------------------------
	.section	.note.nv.tkinfo,"",@"SHT_NOTE"
	.sectionflags	@"SHF_NOTE_NV_TKINFO"
	.tkinfo
        /*0018*/ 	.word	0x00000002
        /*0030*/ 	.string	""
        /*0030*/ 	.string	"ptxas"
        /*0030*/ 	.string	"Cuda compilation tools, release 13.0, V13.0.88"
        /*0030*/ 	.string	"Build cuda_13.0.r13.0/compiler.36424714_0"
        /*0030*/ 	.string	"-arch sm_100 -m 64 "



//--------------------- .note.nv.cuinfo           --------------------------
	.section	.note.nv.cuinfo,"",@"SHT_NOTE"
	.sectionflags	@"SHF_NOTE_NV_CUINFO"
        /*0018*/ 	.short	0x0002
        /*001a*/ 	.short	0x0064
        /*001c*/ 	.short	0x0082
	.zero		2


//--------------------- .nv.info                  --------------------------
	.section	.nv.info,"",@"SHT_CUDA_INFO"
	.align	4


	//----- nvinfo : EIATTR_REGCOUNT
	.align		4
        /*0000*/ 	.byte	0x04, 0x2f
        /*0002*/ 	.short	(.L_1 - .L_0)
	.align		4
.L_0:
        /*0004*/ 	.word	index@(_Z8findSignPiS_i)
        /*0008*/ 	.word	0x00000018


	//----- nvinfo : EIATTR_FRAME_SIZE
	.align		4
.L_1:
        /*000c*/ 	.byte	0x04, 0x11
        /*000e*/ 	.short	(.L_3 - .L_2)
	.align		4
.L_2:
        /*0010*/ 	.word	index@(_Z8findSignPiS_i)
        /*0014*/ 	.word	0x00000000


	//----- nvinfo : EIATTR_MIN_STACK_SIZE
	.align		4
.L_3:
        /*0018*/ 	.byte	0x04, 0x12
        /*001a*/ 	.short	(.L_5 - .L_4)
	.align		4
.L_4:
        /*001c*/ 	.word	index@(_Z8findSignPiS_i)
        /*0020*/ 	.word	0x00000000
.L_5:


//--------------------- .nv.compat                --------------------------
	.section	.nv.compat,"",@"SHT_CUDA_COMPAT_INFO"
	.align	4
        /*0000*/ 	.byte	0x02, 0x09, 0x00, 0x00, 0x02, 0x02, 0x01, 0x00, 0x02, 0x05, 0x05, 0x00, 0x03, 0x07, 0x01, 0x01
        /*0010*/ 	.byte	0x02, 0x03, 0x00, 0x00, 0x02, 0x06, 0x01, 0x00, 0x04, 0x0b, 0x08, 0x00, 0x09, 0x00, 0x00, 0x00
        /*0020*/ 	.byte	0x00, 0x00, 0x00, 0x00


//--------------------- .nv.info._Z8findSignPiS_i --------------------------
	.section	.nv.info._Z8findSignPiS_i,"",@"SHT_CUDA_INFO"
	.sectionflags	@""
	.align	4


	//----- nvinfo : EIATTR_CUDA_API_VERSION
	.align		4
        /*0000*/ 	.byte	0x04, 0x37
        /*0002*/ 	.short	(.L_7 - .L_6)
.L_6:
        /*0004*/ 	.word	0x00000082


	//----- nvinfo : EIATTR_KPARAM_INFO
	.align		4
.L_7:
        /*0008*/ 	.byte	0x04, 0x17
        /*000a*/ 	.short	(.L_9 - .L_8)
.L_8:
        /*000c*/ 	.word	0x00000000
        /*0010*/ 	.short	0x0002
        /*0012*/ 	.short	0x0010
        /*0014*/ 	.byte	0x00, 0xf0, 0x11, 0x00


	//----- nvinfo : EIATTR_KPARAM_INFO
	.align		4
.L_9:
        /*0018*/ 	.byte	0x04, 0x17
        /*001a*/ 	.short	(.L_11 - .L_10)
.L_10:
        /*001c*/ 	.word	0x00000000
        /*0020*/ 	.short	0x0001
        /*0022*/ 	.short	0x0008
        /*0024*/ 	.byte	0x00, 0xf5, 0x21, 0x00


	//----- nvinfo : EIATTR_KPARAM_INFO
	.align		4
.L_11:
        /*0028*/ 	.byte	0x04, 0x17
        /*002a*/ 	.short	(.L_13 - .L_12)
.L_12:
        /*002c*/ 	.word	0x00000000
        /*0030*/ 	.short	0x0000
        /*0032*/ 	.short	0x0000
        /*0034*/ 	.byte	0x00, 0xf5, 0x21, 0x00


	//----- nvinfo : EIATTR_SPARSE_MMA_MASK
	.align		4
.L_13:
        /*0038*/ 	.byte	0x03, 0x50
        /*003a*/ 	.short	0x0000


	//----- nvinfo : EIATTR_MAXREG_COUNT
	.align		4
        /*003c*/ 	.byte	0x03, 0x1b
        /*003e*/ 	.short	0x00ff


	//----- nvinfo : EIATTR_MERCURY_ISA_VERSION
	.align		4
        /*0040*/ 	.byte	0x03, 0x5f
        /*0042*/ 	.short	0x0101


	//----- nvinfo : EIATTR_VRC_CTA_INIT_COUNT
	.align		4
        /*0044*/ 	.byte	0x02, 0x4a
	.zero		1
	.zero		1


	//----- nvinfo : EIATTR_EXIT_INSTR_OFFSETS
	.align		4
        /*0048*/ 	.byte	0x04, 0x1c
        /*004a*/ 	.short	(.L_15 - .L_14)


	//   ....[0]....
.L_14:
        /*004c*/ 	.word	0x00000ae0


	//----- nvinfo : EIATTR_CBANK_PARAM_SIZE
	.align		4
.L_15:
        /*0050*/ 	.byte	0x03, 0x19
        /*0052*/ 	.short	0x0014


	//----- nvinfo : EIATTR_PARAM_CBANK
	.align		4
        /*0054*/ 	.byte	0x04, 0x0a
        /*0056*/ 	.short	(.L_17 - .L_16)
	.align		4
.L_16:
        /*0058*/ 	.word	index@(.nv.constant0._Z8findSignPiS_i)
        /*005c*/ 	.short	0x0380
        /*005e*/ 	.short	0x0014


	//----- nvinfo : EIATTR_SW_WAR
	.align		4
.L_17:
        /*0060*/ 	.byte	0x04, 0x36
        /*0062*/ 	.short	(.L_19 - .L_18)
.L_18:
        /*0064*/ 	.word	0x00000008
.L_19:


//--------------------- .nv.callgraph             --------------------------
	.section	.nv.callgraph,"",@"SHT_CUDA_CALLGRAPH"
	.align	4
	.sectionentsize	8
	.align		4
        /*0000*/ 	.word	0x00000000
	.align		4
        /*0004*/ 	.word	0xffffffff
	.align		4
        /*0008*/ 	.word	0x00000000
	.align		4
        /*000c*/ 	.word	0xfffffffe
	.align		4
        /*0010*/ 	.word	0x00000000
	.align		4
        /*0014*/ 	.word	0xfffffffd
	.align		4
        /*0018*/ 	.word	0x00000000
	.align		4
        /*001c*/ 	.word	0xfffffffc


//--------------------- .text._Z8findSignPiS_i    --------------------------
	.section	.text._Z8findSignPiS_i,"ax",@progbits
	.align	128
        .global         _Z8findSignPiS_i
        .type           _Z8findSignPiS_i,@function
        .size           _Z8findSignPiS_i,(.L_x_1 - _Z8findSignPiS_i)
        .other          _Z8findSignPiS_i,@"STO_CUDA_ENTRY STV_DEFAULT"
_Z8findSignPiS_i:
.text._Z8findSignPiS_i:
[----:B------:R-:W-:Y:S08]  /*0000*/  LDC R1, c[0x0][0x37c] ;  /* 0x0000df00ff017b82 */ /* 0x000ff00000000800 */
[----:B------:R-:W0:Y:S01]  /*0010*/  LDC R3, c[0x0][0x390] ;  /* 0x0000e400ff037b82 */ /* 0x000e220000000800 */
[----:B------:R-:W1:Y:S01]  /*0020*/  S2R R7, SR_TID.X ;  /* 0x0000000000077919 */ /* 0x000e620000002100 */
[----:B------:R-:W-:-:S06]  /*0030*/  IMAD.MOV.U32 R4, RZ, RZ, RZ ;  /* 0x000000ffff047224 */ /* 0x000fcc00078e00ff */
[----:B------:R-:W1:Y:S08]  /*0040*/  S2UR UR4, SR_CTAID.X ;  /* 0x00000000000479c3 */ /* 0x000e700000002500 */
[----:B------:R-:W1:Y:S01]  /*0050*/  LDC R0, c[0x0][0x360] ;  /* 0x0000d800ff007b82 */ /* 0x000e620000000800 */
[----:B0-----:R-:W-:-:S04]  /*0060*/  IABS R2, R3 ;  /* 0x0000000300027213 */ /* 0x001fc80000000000 */
[----:B------:R-:W0:Y:S01]  /*0070*/  I2F.RP R6, R2 ;  /* 0x0000000200067306 */ /* 0x000e220000209400 */
[----:B-1----:R-:W-:Y:S01]  /*0080*/  IMAD R0, R0, UR4, R7 ;  /* 0x0000000400007c24 */ /* 0x002fe2000f8e0207 */
[----:B------:R-:W1:Y:S06]  /*0090*/  LDCU.64 UR4, c[0x0][0x358] ;  /* 0x00006b00ff0477ac */ /* 0x000e6c0008000a00 */
[----:B0-----:R-:W0:Y:S01]  /*00a0*/  MUFU.RCP R6, R6 ;  /* 0x0000000600067308 */ /* 0x001e220000001000 */
[----:B------:R-:W-:Y:S01]  /*00b0*/  IABS R8, R0 ;  /* 0x0000000000087213 */ /* 0x000fe20000000000 */
[----:B0-----:R-:W-:-:S06]  /*00c0*/  VIADD R5, R6, 0xffffffe ;  /* 0x0ffffffe06057836 */ /* 0x001fcc0000000000 */
[----:B------:R-:W0:Y:S02]  /*00d0*/  F2I.FTZ.U32.TRUNC.NTZ R5, R5 ;  /* 0x0000000500057305 */ /* 0x000e24000021f000 */
[----:B0-----:R-:W-:-:S04]  /*00e0*/  IMAD.MOV R9, RZ, RZ, -R5 ;  /* 0x000000ffff097224 */ /* 0x001fc800078e0a05 */
[----:B------:R-:W-:-:S04]  /*00f0*/  IMAD R7, R9, R2, RZ ;  /* 0x0000000209077224 */ /* 0x000fc800078e02ff */
[----:B------:R-:W-:Y:S01]  /*0100*/  IMAD.HI.U32 R4, R5, R7, R4 ;  /* 0x0000000705047227 */ /* 0x000fe200078e0004 */
[----:B------:R-:W-:-:S05]  /*0110*/  MOV R7, R8 ;  /* 0x0000000800077202 */ /* 0x000fca0000000f00 */
[----:B------:R-:W-:-:S04]  /*0120*/  IMAD.HI.U32 R6, R4, R7, RZ ;  /* 0x0000000704067227 */ /* 0x000fc800078e00ff */
[----:B------:R-:W-:-:S04]  /*0130*/  IMAD.MOV R8, RZ, RZ, -R6 ;  /* 0x000000ffff087224 */ /* 0x000fc800078e0a06 */
[----:B------:R-:W-:Y:S01]  /*0140*/  IMAD R5, R2, R8, R7 ;  /* 0x0000000802057224 */ /* 0x000fe200078e0207 */
[----:B------:R-:W-:-:S04]  /*0150*/  LOP3.LUT R7, RZ, R3, RZ, 0x33, !PT ;  /* 0x00000003ff077212 */ /* 0x000fc800078e33ff */
[----:B------:R-:W-:-:S13]  /*0160*/  ISETP.GT.U32.AND P1, PT, R2, R5, PT ;  /* 0x000000050200720c */ /* 0x000fda0003f24070 */
[----:B------:R-:W-:Y:S01]  /*0170*/  @!P1 IMAD.IADD R5, R5, 0x1, -R2 ;  /* 0x0000000105059824 */ /* 0x000fe200078e0a02 */
[----:B------:R-:W-:-:S04]  /*0180*/  @!P1 IADD3 R6, PT, PT, R6, 0x1, RZ ;  /* 0x0000000106069810 */ /* 0x000fc80007ffe0ff */
[----:B------:R-:W-:Y:S02]  /*0190*/  ISETP.GE.U32.AND P0, PT, R5, R2, PT ;  /* 0x000000020500720c */ /* 0x000fe40003f06070 */
[----:B------:R-:W-:-:S04]  /*01a0*/  LOP3.LUT R5, R0, R3, RZ, 0x3c, !PT ;  /* 0x0000000300057212 */ /* 0x000fc800078e3cff */
[----:B------:R-:W-:-:S07]  /*01b0*/  ISETP.GE.AND P2, PT, R5, RZ, PT ;  /* 0x000000ff0500720c */ /* 0x000fce0003f46270 */
[----:B------:R-:W-:Y:S01]  /*01c0*/  @P0 VIADD R6, R6, 0x1 ;  /* 0x0000000106060836 */ /* 0x000fe20000000000 */
[----:B------:R-:W-:-:S05]  /*01d0*/  ISETP.NE.AND P0, PT, R3, RZ, PT ;  /* 0x000000ff0300720c */ /* 0x000fca0003f05270 */
[----:B------:R-:W-:-:S05]  /*01e0*/  @!P2 IMAD.MOV R6, RZ, RZ, -R6 ;  /* 0x000000ffff06a224 */ /* 0x000fca00078e0a06 */
[----:B------:R-:W-:-:S04]  /*01f0*/  SEL R6, R7, R6, !P0 ;  /* 0x0000000607067207 */ /* 0x000fc80004000000 */
[C---:B------:R-:W-:Y:S01]  /*0200*/  IADD3 R8, PT, PT, -R6.reuse, RZ, RZ ;  /* 0x000000ff06087210 */ /* 0x040fe20007ffe1ff */
[C---:B------:R-:W-:Y:S01]  /*0210*/  VIADD R14, R6.reuse, 0xffffffff ;  /* 0xffffffff060e7836 */ /* 0x040fe20000000000 */
[----:B------:R-:W-:-:S03]  /*0220*/  IADD3 R18, PT, PT, R6, 0x1, RZ ;  /* 0x0000000106127810 */ /* 0x000fc60007ffe0ff */
[----:B------:R-:W-:Y:S01]  /*0230*/  IMAD R8, R3, R8, R0 ;  /* 0x0000000803087224 */ /* 0x000fe200078e0200 */
[----:B------:R-:W-:Y:S02]  /*0240*/  IABS R13, R14 ;  /* 0x0000000e000d7213 */ /* 0x000fe40000000000 */
[----:B------:R-:W-:Y:S01]  /*0250*/  IABS R17, R18 ;  /* 0x0000001200117213 */ /* 0x000fe20000000000 */
[----:B------:R-:W-:Y:S02]  /*0260*/  VIADD R16, R8, 0xffffffff ;  /* 0xffffffff08107836 */ /* 0x000fe40000000000 */
[----:B------:R-:W-:-:S03]  /*0270*/  IMAD.HI.U32 R9, R4, R13, RZ ;  /* 0x0000000d04097227 */ /* 0x000fc600078e00ff */
[----:B------:R-:W-:Y:S01]  /*0280*/  IABS R11, R16 ;  /* 0x00000010000b7213 */ /* 0x000fe20000000000 */
[----:B------:R-:W-:Y:S01]  /*0290*/  VIADD R19, R8, 0x1 ;  /* 0x0000000108137836 */ /* 0x000fe20000000000 */
[----:B------:R-:W-:Y:S01]  /*02a0*/  IADD3 R12, PT, PT, -R9, RZ, RZ ;  /* 0x000000ff090c7210 */ /* 0x000fe20007ffe1ff */
[----:B------:R-:W-:-:S03]  /*02b0*/  IMAD.HI.U32 R10, R4, R17, RZ ;  /* 0x00000011040a7227 */ /* 0x000fc600078e00ff */
[----:B------:R-:W-:Y:S01]  /*02c0*/  IABS R15, R19 ;  /* 0x00000013000f7213 */ /* 0x000fe20000000000 */
[----:B------:R-:W-:-:S04]  /*02d0*/  IMAD.HI.U32 R5, R4, R11, RZ ;  /* 0x0000000b04057227 */ /* 0x000fc800078e00ff */
[----:B------:R-:W-:Y:S02]  /*02e0*/  IMAD.MOV R5, RZ, RZ, -R5 ;  /* 0x000000ffff057224 */ /* 0x000fe400078e0a05 */
[----:B------:R-:W-:Y:S02]  /*02f0*/  IMAD.MOV R10, RZ, RZ, -R10 ;  /* 0x000000ffff0a7224 */ /* 0x000fe400078e0a0a */
[C---:B------:R-:W-:Y:S02]  /*0300*/  IMAD R5, R2.reuse, R5, R11 ;  /* 0x0000000502057224 */ /* 0x040fe400078e020b */
[C---:B------:R-:W-:Y:S02]  /*0310*/  IMAD R11, R2.reuse, R12, R13 ;  /* 0x0000000c020b7224 */ /* 0x040fe400078e020d */
[C---:B------:R-:W-:Y:S01]  /*0320*/  IMAD R13, R2.reuse, R10, R17 ;  /* 0x0000000a020d7224 */ /* 0x040fe200078e0211 */
[----:B------:R-:W-:Y:S01]  /*0330*/  ISETP.GT.U32.AND P1, PT, R2, R5, PT ;  /* 0x000000050200720c */ /* 0x000fe20003f24070 */
[----:B------:R-:W-:Y:S01]  /*0340*/  IMAD.HI.U32 R9, R4, R15, RZ ;  /* 0x0000000f04097227 */ /* 0x000fe200078e00ff */
[----:B------:R-:W-:-:S02]  /*0350*/  ISETP.GT.U32.AND P3, PT, R2, R11, PT ;  /* 0x0000000b0200720c */ /* 0x000fc40003f64070 */
[----:B------:R-:W-:Y:S01]  /*0360*/  ISETP.GT.U32.AND P4, PT, R2, R13, PT ;  /* 0x0000000d0200720c */ /* 0x000fe20003f84070 */
[----:B------:R-:W-:-:S04]  /*0370*/  IMAD.MOV R9, RZ, RZ, -R9 ;  /* 0x000000ffff097224 */ /* 0x000fc800078e0a09 */
[----:B------:R-:W-:-:S04]  /*0380*/  IMAD R9, R2, R9, R15 ;  /* 0x0000000902097224 */ /* 0x000fc800078e020f */
[----:B------:R-:W-:Y:S02]  /*0390*/  @!P1 IADD3 R5, PT, PT, R5, -R2, RZ ;  /* 0x8000000205059210 */ /* 0x000fe40007ffe0ff */
[C---:B------:R-:W-:Y:S01]  /*03a0*/  ISETP.GT.U32.AND P2, PT, R2.reuse, R9, PT ;  /* 0x000000090200720c */ /* 0x040fe20003f44070 */
[--C-:B------:R-:W-:Y:S01]  /*03b0*/  @!P3 IMAD.IADD R11, R11, 0x1, -R2.reuse ;  /* 0x000000010b0bb824 */ /* 0x100fe200078e0a02 */
[----:B------:R-:W-:Y:S01]  /*03c0*/  ISETP.GT.U32.AND P6, PT, R2, R5, PT ;  /* 0x000000050200720c */ /* 0x000fe20003fc4070 */
[----:B------:R-:W-:Y:S01]  /*03d0*/  @!P4 IMAD.IADD R13, R13, 0x1, -R2 ;  /* 0x000000010d0dc824 */ /* 0x000fe200078e0a02 */
[----:B------:R-:W-:Y:S02]  /*03e0*/  ISETP.GE.AND P3, PT, R14, RZ, PT ;  /* 0x000000ff0e00720c */ /* 0x000fe40003f66270 */
[C---:B------:R-:W-:Y:S02]  /*03f0*/  ISETP.GT.U32.AND P5, PT, R2.reuse, R11, PT ;  /* 0x0000000b0200720c */ /* 0x040fe40003fa4070 */
[----:B------:R-:W-:-:S05]  /*0400*/  ISETP.GT.U32.AND P1, PT, R2, R13, PT ;  /* 0x0000000d0200720c */ /* 0x000fca0003f24070 */
[-C--:B------:R-:W-:Y:S02]  /*0410*/  @!P2 IADD3 R9, PT, PT, R9, -R2.reuse, RZ ;  /* 0x800000020909a210 */ /* 0x080fe40007ffe0ff */
[----:B------:R-:W-:Y:S01]  /*0420*/  ISETP.GE.AND P2, PT, R18, RZ, PT ;  /* 0x000000ff1200720c */ /* 0x000fe20003f46270 */
[--C-:B------:R-:W-:Y:S01]  /*0430*/  @!P6 IMAD.IADD R5, R5, 0x1, -R2.reuse ;  /* 0x000000010505e824 */ /* 0x100fe200078e0a02 */
[----:B------:R-:W-:Y:S02]  /*0440*/  ISETP.GE.AND P6, PT, R16, RZ, PT ;  /* 0x000000ff1000720c */ /* 0x000fe40003fc6270 */
[----:B------:R-:W-:Y:S01]  /*0450*/  ISETP.GT.U32.AND P4, PT, R2, R9, PT ;  /* 0x000000090200720c */ /* 0x000fe20003f84070 */
[----:B------:R-:W-:Y:S01]  /*0460*/  @!P5 IMAD.IADD R11, R11, 0x1, -R2 ;  /* 0x000000010b0bd824 */ /* 0x000fe200078e0a02 */
[----:B------:R-:W-:Y:S02]  /*0470*/  @!P1 IADD3 R13, PT, PT, R13, -R2, RZ ;  /* 0x800000020d0d9210 */ /* 0x000fe40007ffe0ff */
[----:B------:R-:W-:Y:S01]  /*0480*/  ISETP.GE.AND P5, PT, R19, RZ, PT ;  /* 0x000000ff1300720c */ /* 0x000fe20003fa6270 */
[----:B------:R-:W-:Y:S01]  /*0490*/  @!P3 IMAD.MOV R11, RZ, RZ, -R11 ;  /* 0x000000ffff0bb224 */ /* 0x000fe200078e0a0b */
[----:B------:R-:W-:-:S03]  /*04a0*/  MOV R10, R5 ;  /* 0x00000005000a7202 */ /* 0x000fc60000000f00 */
[----:B------:R-:W-:Y:S01]  /*04b0*/  @!P2 IMAD.MOV R13, RZ, RZ, -R13 ;  /* 0x000000ffff0da224 */ /* 0x000fe200078e0a0d */
[----:B------:R-:W-:Y:S01]  /*04c0*/  SEL R12, R7, R11, !P0 ;  /* 0x0000000b070c7207 */ /* 0x000fe20004000000 */
[----:B------:R-:W-:Y:S02]  /*04d0*/  @!P6 IMAD.MOV R10, RZ, RZ, -R10 ;  /* 0x000000ffff0ae224 */ /* 0x000fe400078e0a0a */
[----:B------:R-:W-:Y:S01]  /*04e0*/  @!P4 IMAD.IADD R9, R9, 0x1, -R2 ;  /* 0x000000010909c824 */ /* 0x000fe200078e0a02 */
[C---:B------:R-:W-:Y:S01]  /*04f0*/  SEL R14, R7.reuse, R13, !P0 ;  /* 0x0000000d070e7207 */ /* 0x040fe20004000000 */
[--C-:B------:R-:W-:Y:S01]  /*0500*/  IMAD.IADD R5, R12, 0x1, R3.reuse ;  /* 0x000000010c057824 */ /* 0x100fe200078e0203 */
[----:B------:R-:W-:Y:S02]  /*0510*/  SEL R12, R7, R10, !P0 ;  /* 0x0000000a070c7207 */ /* 0x000fe40004000000 */
[----:B------:R-:W-:Y:S01]  /*0520*/  @!P5 IADD3 R9, PT, PT, -R9, RZ, RZ ;  /* 0x000000ff0909d210 */ /* 0x000fe20007ffe1ff */
[----:B------:R-:W-:Y:S01]  /*0530*/  IMAD.IADD R10, R14, 0x1, R3 ;  /* 0x000000010e0a7824 */ /* 0x000fe200078e0203 */
[----:B------:R-:W-:-:S02]  /*0540*/  IABS R17, R5 ;  /* 0x0000000500117213 */ /* 0x000fc40000000000 */
[----:B------:R-:W-:Y:S02]  /*0550*/  SEL R14, R7, R9, !P0 ;  /* 0x00000009070e7207 */ /* 0x000fe40004000000 */
[----:B------:R-:W-:Y:S01]  /*0560*/  IABS R19, R10 ;  /* 0x0000000a00137213 */ /* 0x000fe20000000000 */
[----:B------:R-:W-:Y:S01]  /*0570*/  IMAD.HI.U32 R13, R4, R17, RZ ;  /* 0x00000011040d7227 */ /* 0x000fe200078e00ff */
[----:B------:R-:W-:Y:S02]  /*0580*/  IADD3 R9, PT, PT, R12, R3, RZ ;  /* 0x000000030c097210 */ /* 0x000fe40007ffe0ff */
[----:B------:R-:W-:Y:S01]  /*0590*/  ISETP.GE.AND P5, PT, R5, RZ, PT ;  /* 0x000000ff0500720c */ /* 0x000fe20003fa6270 */
[----:B------:R-:W-:Y:S01]  /*05a0*/  IMAD.IADD R11, R14, 0x1, R3 ;  /* 0x000000010e0b7824 */ /* 0x000fe200078e0203 */
[----:B------:R-:W-:Y:S01]  /*05b0*/  IABS R15, R9 ;  /* 0x00000009000f7213 */ /* 0x000fe20000000000 */
[----:B------:R-:W-:-:S03]  /*05c0*/  IMAD.HI.U32 R14, R4, R19, RZ ;  /* 0x00000013040e7227 */ /* 0x000fc600078e00ff */
[----:B------:R-:W-:Y:S01]  /*05d0*/  IABS R21, R11 ;  /* 0x0000000b00157213 */ /* 0x000fe20000000000 */
[----:B------:R-:W-:Y:S01]  /*05e0*/  IMAD.MOV R13, RZ, RZ, -R13 ;  /* 0x000000ffff0d7224 */ /* 0x000fe200078e0a0d */
[----:B------:R-:W-:Y:S01]  /*05f0*/  IADD3 R14, PT, PT, -R14, RZ, RZ ;  /* 0x000000ff0e0e7210 */ /* 0x000fe20007ffe1ff */
[----:B------:R-:W-:-:S04]  /*0600*/  IMAD.HI.U32 R12, R4, R15, RZ ;  /* 0x0000000f040c7227 */ /* 0x000fc800078e00ff */
[C---:B------:R-:W-:Y:S02]  /*0610*/  IMAD R17, R2.reuse, R13, R17 ;  /* 0x0000000d02117224 */ /* 0x040fe400078e0211 */
[----:B------:R-:W-:Y:S02]  /*0620*/  IMAD R19, R2, R14, R19 ;  /* 0x0000000e02137224 */ /* 0x000fe400078e0213 */
[----:B------:R-:W-:Y:S01]  /*0630*/  IMAD.HI.U32 R4, R4, R21, RZ ;  /* 0x0000001504047227 */ /* 0x000fe200078e00ff */
[C---:B------:R-:W-:Y:S02]  /*0640*/  ISETP.GT.U32.AND P1, PT, R2.reuse, R17, PT ;  /* 0x000000110200720c */ /* 0x040fe40003f24070 */
[----:B------:R-:W-:Y:S01]  /*0650*/  ISETP.GT.U32.AND P2, PT, R2, R19, PT ;  /* 0x000000130200720c */ /* 0x000fe20003f44070 */
[----:B------:R-:W-:Y:S02]  /*0660*/  IMAD.MOV R12, RZ, RZ, -R12 ;  /* 0x000000ffff0c7224 */ /* 0x000fe400078e0a0c */
[----:B------:R-:W-:-:S02]  /*0670*/  IMAD.MOV R4, RZ, RZ, -R4 ;  /* 0x000000ffff047224 */ /* 0x000fc400078e0a04 */
[C---:B------:R-:W-:Y:S02]  /*0680*/  IMAD R13, R2.reuse, R12, R15 ;  /* 0x0000000c020d7224 */ /* 0x040fe400078e020f */
[C---:B------:R-:W-:Y:S02]  /*0690*/  IMAD R15, R2.reuse, R4, R21 ;  /* 0x00000004020f7224 */ /* 0x040fe400078e0215 */
[----:B------:R-:W0:Y:S01]  /*06a0*/  LDC.64 R4, c[0x0][0x380] ;  /* 0x0000e000ff047b82 */ /* 0x000e220000000a00 */
[C---:B------:R-:W-:Y:S02]  /*06b0*/  ISETP.GT.U32.AND P3, PT, R2.reuse, R13, PT ;  /* 0x0000000d0200720c */ /* 0x040fe40003f64070 */
[----:B------:R-:W-:Y:S01]  /*06c0*/  ISETP.GT.U32.AND P4, PT, R2, R15, PT ;  /* 0x0000000f0200720c */ /* 0x000fe20003f84070 */
[----:B------:R-:W-:Y:S01]  /*06d0*/  @!P2 IMAD.IADD R19, R19, 0x1, -R2 ;  /* 0x000000011313a824 */ /* 0x000fe200078e0a02 */
[----:B------:R-:W-:-:S04]  /*06e0*/  @!P1 IADD3 R17, PT, PT, R17, -R2, RZ ;  /* 0x8000000211119210 */ /* 0x000fc80007ffe0ff */
[C---:B------:R-:W-:Y:S02]  /*06f0*/  ISETP.GT.U32.AND P1, PT, R2.reuse, R17, PT ;  /* 0x000000110200720c */ /* 0x040fe40003f24070 */
[----:B------:R-:W-:-:S03]  /*0700*/  ISETP.GT.U32.AND P2, PT, R2, R19, PT ;  /* 0x000000130200720c */ /* 0x000fc60003f44070 */
[--C-:B------:R-:W-:Y:S02]  /*0710*/  @!P3 IMAD.IADD R13, R13, 0x1, -R2.reuse ;  /* 0x000000010d0db824 */ /* 0x100fe400078e0a02 */
[----:B------:R-:W-:Y:S02]  /*0720*/  @!P4 IADD3 R15, PT, PT, R15, -R2, RZ ;  /* 0x800000020f0fc210 */ /* 0x000fe40007ffe0ff */
[----:B------:R-:W-:Y:S02]  /*0730*/  ISETP.GE.AND P4, PT, R10, RZ, PT ;  /* 0x000000ff0a00720c */ /* 0x000fe40003f86270 */
[C---:B------:R-:W-:Y:S02]  /*0740*/  ISETP.GT.U32.AND P3, PT, R2.reuse, R13, PT ;  /* 0x0000000d0200720c */ /* 0x040fe40003f64070 */
[----:B------:R-:W-:Y:S01]  /*0750*/  ISETP.GT.U32.AND P6, PT, R2, R15, PT ;  /* 0x0000000f0200720c */ /* 0x000fe20003fc4070 */
[--C-:B------:R-:W-:Y:S01]  /*0760*/  @!P1 IMAD.IADD R17, R17, 0x1, -R2.reuse ;  /* 0x0000000111119824 */ /* 0x100fe200078e0a02 */
[----:B------:R-:W-:Y:S01]  /*0770*/  ISETP.GE.AND P1, PT, R9, RZ, PT ;  /* 0x000000ff0900720c */ /* 0x000fe20003f26270 */
[----:B------:R-:W-:Y:S01]  /*0780*/  @!P2 IMAD.IADD R19, R19, 0x1, -R2 ;  /* 0x000000011313a824 */ /* 0x000fe200078e0a02 */
[----:B------:R-:W-:Y:S01]  /*0790*/  ISETP.GE.AND P2, PT, R11, RZ, PT ;  /* 0x000000ff0b00720c */ /* 0x000fe20003f46270 */
[----:B------:R-:W-:-:S04]  /*07a0*/  @!P5 IMAD.MOV R17, RZ, RZ, -R17 ;  /* 0x000000ffff11d224 */ /* 0x000fc800078e0a11 */
[----:B------:R-:W-:Y:S02]  /*07b0*/  @!P4 IADD3 R19, PT, PT, -R19, RZ, RZ ;  /* 0x000000ff1313c210 */ /* 0x000fe40007ffe1ff */
[----:B------:R-:W-:Y:S02]  /*07c0*/  @!P3 IADD3 R13, PT, PT, R13, -R2, RZ ;  /* 0x800000020d0db210 */ /* 0x000fe40007ffe0ff */
[----:B------:R-:W-:Y:S01]  /*07d0*/  @!P6 IMAD.IADD R15, R15, 0x1, -R2 ;  /* 0x000000010f0fe824 */ /* 0x000fe200078e0a02 */
[C---:B------:R-:W-:Y:S02]  /*07e0*/  SEL R11, R7.reuse, R17, !P0 ;  /* 0x00000011070b7207 */ /* 0x040fe40004000000 */
[----:B------:R-:W-:Y:S01]  /*07f0*/  @!P1 IMAD.MOV R13, RZ, RZ, -R13 ;  /* 0x000000ffff0d9224 */ /* 0x000fe200078e0a0d */
[----:B------:R-:W-:Y:S01]  /*0800*/  SEL R19, R7, R19, !P0 ;  /* 0x0000001307137207 */ /* 0x000fe20004000000 */
[----:B------:R-:W-:Y:S02]  /*0810*/  @!P2 IMAD.MOV R15, RZ, RZ, -R15 ;  /* 0x000000ffff0fa224 */ /* 0x000fe400078e0a0f */
[--C-:B------:R-:W-:Y:S01]  /*0820*/  IMAD R11, R11, R3, R8.reuse ;  /* 0x000000030b0b7224 */ /* 0x100fe200078e0208 */
[----:B------:R-:W-:Y:S01]  /*0830*/  SEL R13, R7, R13, !P0 ;  /* 0x0000000d070d7207 */ /* 0x000fe20004000000 */
[----:B------:R-:W-:Y:S01]  /*0840*/  IMAD R19, R19, R3, R8 ;  /* 0x0000000313137224 */ /* 0x000fe200078e0208 */
[----:B------:R-:W-:Y:S01]  /*0850*/  SEL R15, R7, R15, !P0 ;  /* 0x0000000f070f7207 */ /* 0x000fe20004000000 */
[----:B0-----:R-:W-:-:S04]  /*0860*/  IMAD.WIDE R8, R0, 0x4, R4 ;  /* 0x0000000400087825 */ /* 0x001fc800078e0204 */
[CC--:B------:R-:W-:Y:S02]  /*0870*/  IMAD R7, R6.reuse, R3.reuse, R13 ;  /* 0x0000000306077224 */ /* 0x0c0fe400078e020d */
[----:B------:R-:W-:Y:S01]  /*0880*/  IMAD R13, R6, R3, R15 ;  /* 0x00000003060d7224 */ /* 0x000fe200078e020f */
[----:B-1----:R-:W2:Y:S01]  /*0890*/  LDG.E R8, desc[UR4][R8.64] ;  /* 0x0000000408087981 */ /* 0x002ea2000c1e1900 */
[----:B------:R-:W-:-:S04]  /*08a0*/  IMAD.WIDE R10, R11, 0x4, R4 ;  /* 0x000000040b0a7825 */ /* 0x000fc800078e0204 */
[--C-:B------:R-:W-:Y:S02]  /*08b0*/  IMAD.WIDE R2, R19, 0x4, R4.reuse ;  /* 0x0000000413027825 */ /* 0x100fe400078e0204 */
[----:B------:R-:W2:Y:S02]  /*08c0*/  LDG.E R11, desc[UR4][R10.64] ;  /* 0x000000040a0b7981 */ /* 0x000ea4000c1e1900 */
[--C-:B------:R-:W-:Y:S02]  /*08d0*/  IMAD.WIDE R6, R7, 0x4, R4.reuse ;  /* 0x0000000407067825 */ /* 0x100fe400078e0204 */
[----:B------:R-:W2:Y:S02]  /*08e0*/  LDG.E R2, desc[UR4][R2.64] ;  /* 0x0000000402027981 */ /* 0x000ea4000c1e1900 */
[----:B------:R-:W-:Y:S02]  /*08f0*/  IMAD.WIDE R4, R13, 0x4, R4 ;  /* 0x000000040d047825 */ /* 0x000fe400078e0204 */
[----:B------:R-:W3:Y:S04]  /*0900*/  LDG.E R7, desc[UR4][R6.64] ;  /* 0x0000000406077981 */ /* 0x000ee8000c1e1900 */
[----:B------:R-:W3:Y:S01]  /*0910*/  LDG.E R4, desc[UR4][R4.64] ;  /* 0x0000000404047981 */ /* 0x000ee2000c1e1900 */
[----:B--2---:R-:W-:-:S04]  /*0920*/  IADD3 R12, PT, PT, R2, R11, R8 ;  /* 0x0000000b020c7210 */ /* 0x004fc80007ffe008 */
[----:B---3--:R-:W-:-:S04]  /*0930*/  IADD3 R14, PT, PT, R4, R12, R7 ;  /* 0x0000000c040e7210 */ /* 0x008fc80007ffe007 */
[----:B------:R-:W-:-:S04]  /*0940*/  IABS R13, R14 ;  /* 0x0000000e000d7213 */ /* 0x000fc80000000000 */
[----:B------:R-:W0:Y:S08]  /*0950*/  I2F.RP R12, R13 ;  /* 0x0000000d000c7306 */ /* 0x000e300000209400 */
[----:B0-----:R-:W0:Y:S02]  /*0960*/  MUFU.RCP R12, R12 ;  /* 0x0000000c000c7308 */ /* 0x001e240000001000 */
[----:B0-----:R-:W-:-:S06]  /*0970*/  IADD3 R8, PT, PT, R12, 0xffffffe, RZ ;  /* 0x0ffffffe0c087810 */ /* 0x001fcc0007ffe0ff */
[----:B------:R0:W1:Y:S02]  /*0980*/  F2I.FTZ.U32.TRUNC.NTZ R9, R8 ;  /* 0x0000000800097305 */ /* 0x000064000021f000 */
[----:B0-----:R-:W-:Y:S02]  /*0990*/  IMAD.MOV.U32 R8, RZ, RZ, RZ ;  /* 0x000000ffff087224 */ /* 0x001fe400078e00ff */
[----:B-1----:R-:W-:-:S04]  /*09a0*/  IMAD.MOV R2, RZ, RZ, -R9 ;  /* 0x000000ffff027224 */ /* 0x002fc800078e0a09 */
[----:B------:R-:W-:Y:S01]  /*09b0*/  IMAD R3, R2, R13, RZ ;  /* 0x0000000d02037224 */ /* 0x000fe200078e02ff */
[----:B------:R-:W-:-:S03]  /*09c0*/  IABS R2, R14 ;  /* 0x0000000e00027213 */ /* 0x000fc60000000000 */
[----:B------:R-:W-:Y:S01]  /*09d0*/  IMAD.HI.U32 R9, R9, R3, R8 ;  /* 0x0000000309097227 */ /* 0x000fe200078e0008 */
[----:B------:R-:W-:Y:S02]  /*09e0*/  IADD3 R4, PT, PT, RZ, -R2, RZ ;  /* 0x80000002ff047210 */ /* 0x000fe40007ffe0ff */
[----:B------:R-:W0:Y:S03]  /*09f0*/  LDC.64 R2, c[0x0][0x388] ;  /* 0x0000e200ff027b82 */ /* 0x000e260000000a00 */
[----:B------:R-:W-:-:S04]  /*0a00*/  IMAD.HI.U32 R9, R9, R13, RZ ;  /* 0x0000000d09097227 */ /* 0x000fc800078e00ff */
[----:B------:R-:W-:-:S05]  /*0a10*/  IMAD R4, R9, R4, R13 ;  /* 0x0000000409047224 */ /* 0x000fca00078e020d */
[----:B------:R-:W-:-:S13]  /*0a20*/  ISETP.GT.U32.AND P1, PT, R13, R4, PT ;  /* 0x000000040d00720c */ /* 0x000fda0003f24070 */
[----:B------:R-:W-:-:S05]  /*0a30*/  @!P1 IMAD.IADD R4, R4, 0x1, -R13 ;  /* 0x0000000104049824 */ /* 0x000fca00078e0a0d */
[-C--:B------:R-:W-:Y:S02]  /*0a40*/  ISETP.GE.U32.AND P0, PT, R4, R13.reuse, PT ;  /* 0x0000000d0400720c */ /* 0x080fe40003f06070 */
[C---:B------:R-:W-:Y:S01]  /*0a50*/  LOP3.LUT R4, R14.reuse, R13, RZ, 0x3c, !PT ;  /* 0x0000000d0e047212 */ /* 0x040fe200078e3cff */
[----:B------:R-:W-:Y:S01]  /*0a60*/  @!P1 VIADD R9, R9, 0x1 ;  /* 0x0000000109099836 */ /* 0x000fe20000000000 */
[----:B------:R-:W-:Y:S02]  /*0a70*/  ISETP.NE.AND P1, PT, R14, RZ, PT ;  /* 0x000000ff0e00720c */ /* 0x000fe40003f25270 */
[----:B------:R-:W-:Y:S01]  /*0a80*/  ISETP.GE.AND P2, PT, R4, RZ, PT ;  /* 0x000000ff0400720c */ /* 0x000fe20003f46270 */
[----:B0-----:R-:W-:-:S06]  /*0a90*/  IMAD.WIDE R2, R0, 0x4, R2 ;  /* 0x0000000400027825 */ /* 0x001fcc00078e0202 */
[----:B------:R-:W-:-:S06]  /*0aa0*/  @P0 IADD3 R9, PT, PT, R9, 0x1, RZ ;  /* 0x0000000109090810 */ /* 0x000fcc0007ffe0ff */
[----:B------:R-:W-:Y:S01]  /*0ab0*/  @!P2 IMAD.MOV R9, RZ, RZ, -R9 ;  /* 0x000000ffff09a224 */ /* 0x000fe200078e0a09 */
[----:B------:R-:W-:-:S05]  /*0ac0*/  @!P1 LOP3.LUT R9, RZ, R13, RZ, 0x33, !PT ;  /* 0x0000000dff099212 */ /* 0x000fca00078e33ff */
[----:B------:R-:W-:Y:S01]  /*0ad0*/  STG.E desc[UR4][R2.64], R9 ;  /* 0x0000000902007986 */ /* 0x000fe2000c101904 */
[----:B------:R-:W-:Y:S05]  /*0ae0*/  EXIT ;  /* 0x000000000000794d */ /* 0x000fea0003800000 */
.L_x_0:
[----:B------:R-:W-:-:S00]  /*0af0*/  BRA `(.L_x_0) ;  /* 0xfffffffc00fc7947 */ /* 0x000fc0000383ffff */
[----:B------:R-:W-:-:S00]  /*0b00*/  NOP ;  /* 0x0000000000007918 */ /* 0x000fc00000000000 */
[----:B------:R-:W-:-:S00]  /*0b10*/  NOP ;  /* 0x0000000000007918 */ /* 0x000fc00000000000 */
[----:B------:R-:W-:-:S00]  /*0b20*/  NOP ;  /* 0x0000000000007918 */ /* 0x000fc00000000000 */
[----:B------:R-:W-:-:S00]  /*0b30*/  NOP ;  /* 0x0000000000007918 */ /* 0x000fc00000000000 */
[----:B------:R-:W-:-:S00]  /*0b40*/  NOP ;  /* 0x0000000000007918 */ /* 0x000fc00000000000 */
[----:B------:R-:W-:-:S00]  /*0b50*/  NOP ;  /* 0x0000000000007918 */ /* 0x000fc00000000000 */
[----:B------:R-:W-:-:S00]  /*0b60*/  NOP ;  /* 0x0000000000007918 */ /* 0x000fc00000000000 */
[----:B------:R-:W-:-:S00]  /*0b70*/  NOP ;  /* 0x0000000000007918 */ /* 0x000fc00000000000 */
.L_x_1:


//--------------------- .nv.shared.reserved.0     --------------------------
	.section	.nv.shared.reserved.0,"aw",@nobits
	.weak		__nv_reservedSMEM_offset_0_alias
	.size		__nv_reservedSMEM_offset_0_alias, 0, 64
	.other		__nv_reservedSMEM_offset_0_alias,@"STO_CUDA_RESERVED_SHARED STV_DEFAULT"
__nv_reservedSMEM_offset_0_alias:
	.zero		0
	.zero		64


//--------------------- .nv.constant0._Z8findSignPiS_i --------------------------
	.section	.nv.constant0._Z8findSignPiS_i,"a",@progbits
	.sectionflags	@""
	.align	4
.nv.constant0._Z8findSignPiS_i:
	.zero		916


//--------------------- SYMBOLS --------------------------

	.type		.nv.reservedSmem.offset0,@object
	.size		.nv.reservedSmem.offset0,0x4
